//
// Generated by NVIDIA NVVM Compiler
//
// Compiler Build ID: CL-36424714
// Cuda compilation tools, release 13.0, V13.0.88
// Based on NVVM 20.0.0
//

.version 9.0
.target sm_100
.address_size 64

	// .globl	_Z28gpu_increment_without_atomicPi

.visible .entry _Z28gpu_increment_without_atomicPi(
	.param .u64 .ptr .align 1 _Z28gpu_increment_without_atomicPi_param_0
)
{
	.reg .b32 	%r<13>;
	.reg .b64 	%rd<5>;

	ld.param.u64 	%rd1, [_Z28gpu_increment_without_atomicPi_param_0];
	cvta.to.global.u64 	%rd2, %rd1;
	mov.u32 	%r1, %ctaid.x;
	mov.u32 	%r2, %ntid.x;
	mov.u32 	%r3, %tid.x;
	mad.lo.s32 	%r4, %r1, %r2, %r3;
	mul.hi.s32 	%r5, %r4, 1717986919;
	shr.u32 	%r6, %r5, 31;
	shr.s32 	%r7, %r5, 2;
	add.s32 	%r8, %r7, %r6;
	mul.lo.s32 	%r9, %r8, 10;
	sub.s32 	%r10, %r4, %r9;
	mul.wide.s32 	%rd3, %r10, 4;
	add.s64 	%rd4, %rd2, %rd3;
	ld.global.u32 	%r11, [%rd4];
	add.s32 	%r12, %r11, 1;
	st.global.u32 	[%rd4], %r12;
	ret;

}
	// .globl	_Z20gpu_increment_atomicPi
.visible .entry _Z20gpu_increment_atomicPi(
	.param .u64 .ptr .align 1 _Z20gpu_increment_atomicPi_param_0
)
{
	.reg .b32 	%r<12>;
	.reg .b64 	%rd<5>;

	ld.param.u64 	%rd1, [_Z20gpu_increment_atomicPi_param_0];
	cvta.to.global.u64 	%rd2, %rd1;
	mov.u32 	%r1, %ctaid.x;
	mov.u32 	%r2, %ntid.x;
	mov.u32 	%r3, %tid.x;
	mad.lo.s32 	%r4, %r1, %r2, %r3;
	mul.hi.s32 	%r5, %r4, 1717986919;
	shr.u32 	%r6, %r5, 31;
	shr.s32 	%r7, %r5, 2;
	add.s32 	%r8, %r7, %r6;
	mul.lo.s32 	%r9, %r8, 10;
	sub.s32 	%r10, %r4, %r9;
	mul.wide.s32 	%rd3, %r10, 4;
	add.s64 	%rd4, %rd2, %rd3;
	atom.global.add.u32 	%r11, [%rd4], 1;
	ret;

}


// ===== COMPILED SASS (sm_100) =====

	.target	sm_100

	.elftype	@"ET_EXEC"


//--------------------- .note.nv.tkinfo           --------------------------
	.section	.note.nv.tkinfo,"",@"SHT_NOTE"
	.sectionflags	@"SHF_NOTE_NV_TKINFO"
	.tkinfo
        /*0018*/ 	.word	0x00000002
        /*0030*/ 	.string	""
        /*0030*/ 	.string	"ptxas"
        /*0030*/ 	.string	"Cuda compilation tools, release 13.0, V13.0.88"
        /*0030*/ 	.string	"Build cuda_13.0.r13.0/compiler.36424714_0"
        /*0030*/ 	.string	"-arch sm_100 -m 64 "



//--------------------- .note.nv.cuinfo           --------------------------
	.section	.note.nv.cuinfo,"",@"SHT_NOTE"
	.sectionflags	@"SHF_NOTE_NV_CUINFO"
        /*0018*/ 	.short	0x0002
        /*001a*/ 	.short	0x0064
        /*001c*/ 	.short	0x0082
	.zero		2


//--------------------- .nv.info                  --------------------------
	.section	.nv.info,"",@"SHT_CUDA_INFO"
	.align	4


	//----- nvinfo : EIATTR_REGCOUNT
	.align		4
        /*0000*/ 	.byte	0x04, 0x2f
        /*0002*/ 	.short	(.L_1 - .L_0)
	.align		4
.L_0:
        /*0004*/ 	.word	index@(_Z28gpu_increment_without_atomicPi)
        /*0008*/ 	.word	0x00000008


	//----- nvinfo : EIATTR_FRAME_SIZE
	.align		4
.L_1:
        /*000c*/ 	.byte	0x04, 0x11
        /*000e*/ 	.short	(.L_3 - .L_2)
	.align		4
.L_2:
        /*0010*/ 	.word	index@(_Z28gpu_increment_without_atomicPi)
        /*0014*/ 	.word	0x00000000


	//----- nvinfo : EIATTR_REGCOUNT
	.align		4
.L_3:
        /*0018*/ 	.byte	0x04, 0x2f
        /*001a*/ 	.short	(.L_5 - .L_4)
	.align		4
.L_4:
        /*001c*/ 	.word	index@(_Z20gpu_increment_atomicPi)
        /*0020*/ 	.word	0x0000000a


	//----- nvinfo : EIATTR_FRAME_SIZE
	.align		4
.L_5:
        /*0024*/ 	.byte	0x04, 0x11
        /*0026*/ 	.short	(.L_7 - .L_6)
	.align		4
.L_6:
        /*0028*/ 	.word	index@(_Z20gpu_increment_atomicPi)
        /*002c*/ 	.word	0x00000000


	//----- nvinfo : EIATTR_MIN_STACK_SIZE
	.align		4
.L_7:
        /*0030*/ 	.byte	0x04, 0x12
        /*0032*/ 	.short	(.L_9 - .L_8)
	.align		4
.L_8:
        /*0034*/ 	.word	index@(_Z20gpu_increment_atomicPi)
        /*0038*/ 	.word	0x00000000


	//----- nvinfo : EIATTR_MIN_STACK_SIZE
	.align		4
.L_9:
        /*003c*/ 	.byte	0x04, 0x12
        /*003e*/ 	.short	(.L_11 - .L_10)
	.align		4
.L_10:
        /*0040*/ 	.word	index@(_Z28gpu_increment_without_atomicPi)
        /*0044*/ 	.word	0x00000000
.L_11:


//--------------------- .nv.compat                --------------------------
	.section	.nv.compat,"",@"SHT_CUDA_COMPAT_INFO"
	.align	4
        /*0000*/ 	.byte	0x02, 0x09, 0x00, 0x00, 0x02, 0x02, 0x01, 0x00, 0x02, 0x05, 0x05, 0x00, 0x03, 0x07, 0x01, 0x01
        /*0010*/ 	.byte	0x02, 0x03, 0x00, 0x00, 0x02, 0x06, 0x01, 0x00, 0x04, 0x0b, 0x08, 0x00, 0x09, 0x00, 0x00, 0x00
        /*0020*/ 	.byte	0x00, 0x00, 0x00, 0x00


//--------------------- .nv.info._Z20gpu_increment_atomicPi --------------------------
	.section	.nv.info._Z20gpu_increment_atomicPi,"",@"SHT_CUDA_INFO"
	.sectionflags	@""
	.align	4


	//----- nvinfo : EIATTR_CUDA_API_VERSION
	.align		4
        /*0000*/ 	.byte	0x04, 0x37
        /*0002*/ 	.short	(.L_13 - .L_12)
.L_12:
        /*0004*/ 	.word	0x00000082


	//----- nvinfo : EIATTR_KPARAM_INFO
	.align		4
.L_13:
        /*0008*/ 	.byte	0x04, 0x17
        /*000a*/ 	.short	(.L_15 - .L_14)
.L_14:
        /*000c*/ 	.word	0x00000000
        /*0010*/ 	.short	0x0000
        /*0012*/ 	.short	0x0000
        /*0014*/ 	.byte	0x00, 0xf5, 0x21, 0x00


	//----- nvinfo : EIATTR_SPARSE_MMA_MASK
	.align		4
.L_15:
        /*0018*/ 	.byte	0x03, 0x50
        /*001a*/ 	.short	0x0000


	//----- nvinfo : EIATTR_MAXREG_COUNT
	.align		4
        /*001c*/ 	.byte	0x03, 0x1b
        /*001e*/ 	.short	0x00ff


	//----- nvinfo : EIATTR_MERCURY_ISA_VERSION
	.align		4
        /*0020*/ 	.byte	0x03, 0x5f
        /*0022*/ 	.short	0x0101


	//----- nvinfo : EIATTR_VRC_CTA_INIT_COUNT
	.align		4
        /*0024*/ 	.byte	0x02, 0x4a
	.zero		1
	.zero		1


	//----- nvinfo : EIATTR_EXIT_INSTR_OFFSETS
	.align		4
        /*0028*/ 	.byte	0x04, 0x1c
        /*002a*/ 	.short	(.L_17 - .L_16)


	//   ....[0]....
.L_16:
        /*002c*/ 	.word	0x000000e0


	//----- nvinfo : EIATTR_CBANK_PARAM_SIZE
	.align		4
.L_17:
        /*0030*/ 	.byte	0x03, 0x19
        /*0032*/ 	.short	0x0008


	//----- nvinfo : EIATTR_PARAM_CBANK
	.align		4
        /*0034*/ 	.byte	0x04, 0x0a
        /*0036*/ 	.short	(.L_19 - .L_18)
	.align		4
.L_18:
        /*0038*/ 	.word	index@(.nv.constant0._Z20gpu_increment_atomicPi)
        /*003c*/ 	.short	0x0380
        /*003e*/ 	.short	0x0008


	//----- nvinfo : EIATTR_SW_WAR
	.align		4
.L_19:
        /*0040*/ 	.byte	0x04, 0x36
        /*0042*/ 	.short	(.L_21 - .L_20)
.L_20:
        /*0044*/ 	.word	0x00000008
.L_21:


//--------------------- .nv.info._Z28gpu_increment_without_atomicPi --------------------------
	.section	.nv.info._Z28gpu_increment_without_atomicPi,"",@"SHT_CUDA_INFO"
	.sectionflags	@""
	.align	4


	//----- nvinfo : EIATTR_CUDA_API_VERSION
	.align		4
        /*0000*/ 	.byte	0x04, 0x37
        /*0002*/ 	.short	(.L_23 - .L_22)
.L_22:
        /*0004*/ 	.word	0x00000082


	//----- nvinfo : EIATTR_KPARAM_INFO
	.align		4
.L_23:
        /*0008*/ 	.byte	0x04, 0x17
        /*000a*/ 	.short	(.L_25 - .L_24)
.L_24:
        /*000c*/ 	.word	0x00000000
        /*0010*/ 	.short	0x0000
        /*0012*/ 	.short	0x0000
        /*0014*/ 	.byte	0x00, 0xf5, 0x21, 0x00


	//----- nvinfo : EIATTR_SPARSE_MMA_MASK
	.align		4
.L_25:
        /*0018*/ 	.byte	0x03, 0x50
        /*001a*/ 	.short	0x0000


	//----- nvinfo : EIATTR_MAXREG_COUNT
	.align		4
        /*001c*/ 	.byte	0x03, 0x1b
        /*001e*/ 	.short	0x00ff


	//----- nvinfo : EIATTR_MERCURY_ISA_VERSION
	.align		4
        /*0020*/ 	.byte	0x03, 0x5f
        /*0022*/ 	.short	0x0101


	//----- nvinfo : EIATTR_VRC_CTA_INIT_COUNT
	.align		4
        /*0024*/ 	.byte	0x02, 0x4a
	.zero		1
	.zero		1


	//----- nvinfo : EIATTR_EXIT_INSTR_OFFSETS
	.align		4
        /*0028*/ 	.byte	0x04, 0x1c
        /*002a*/ 	.short	(.L_27 - .L_26)


	//   ....[0]....
.L_26:
        /*002c*/ 	.word	0x000000f0


	//----- nvinfo : EIATTR_CBANK_PARAM_SIZE
	.align		4
.L_27:
        /*0030*/ 	.byte	0x03, 0x19
        /*0032*/ 	.short	0x0008


	//----- nvinfo : EIATTR_PARAM_CBANK
	.align		4
        /*0034*/ 	.byte	0x04, 0x0a
        /*0036*/ 	.short	(.L_29 - .L_28)
	.align		4
.L_28:
        /*0038*/ 	.word	index@(.nv.constant0._Z28gpu_increment_without_atomicPi)
        /*003c*/ 	.short	0x0380
        /*003e*/ 	.short	0x0008


	//----- nvinfo : EIATTR_SW_WAR
	.align		4
.L_29:
        /*0040*/ 	.byte	0x04, 0x36
        /*0042*/ 	.short	(.L_31 - .L_30)
.L_30:
        /*0044*/ 	.word	0x00000008
.L_31:


//--------------------- .nv.callgraph             --------------------------
	.section	.nv.callgraph,"",@"SHT_CUDA_CALLGRAPH"
	.align	4
	.sectionentsize	8
	.align		4
        /*0000*/ 	.word	0x00000000
	.align		4
        /*0004*/ 	.word	0xffffffff
	.align		4
        /*0008*/ 	.word	0x00000000
	.align		4
        /*000c*/ 	.word	0xfffffffe
	.align		4
        /*0010*/ 	.word	0x00000000
	.align		4
        /*0014*/ 	.word	0xfffffffd
	.align		4
        /*0018*/ 	.word	0x00000000
	.align		4
        /*001c*/ 	.word	0xfffffffc


//--------------------- .text._Z20gpu_increment_atomicPi --------------------------
	.section	.text._Z20gpu_increment_atomicPi,"ax",@progbits
	.align	128
        .global         _Z20gpu_increment_atomicPi
        .type           _Z20gpu_increment_atomicPi,@function
        .size           _Z20gpu_increment_atomicPi,(.L_x_2 - _Z20gpu_increment_atomicPi)
        .other          _Z20gpu_increment_atomicPi,@"STO_CUDA_ENTRY STV_DEFAULT"
_Z20gpu_increment_atomicPi:
.text._Z20gpu_increment_atomicPi:
[----:B------:R-:W-:Y:S01]  /*0000*/  LDC R1, c[0x0][0x37c] ;  /* 0x0000df00ff017b82 */ /* 0x000fe20000000800 */
[----:B------:R-:W0:Y:S07]  /*0010*/  S2R R5, SR_TID.X ;  /* 0x0000000000057919 */ /* 0x000e2e0000002100 */
[----:B------:R-:W0:Y:S01]  /*0020*/  S2UR UR4, SR_CTAID.X ;  /* 0x00000000000479c3 */ /* 0x000e220000002500 */
[----:B------:R-:W-:-:S07]  /*0030*/  HFMA2 R7, -RZ, RZ, 0, 5.9604644775390625e-08 ;  /* 0x00000001ff077431 */ /* 0x000fce00000001ff */
[----:B------:R-:W0:Y:S08]  /*0040*/  LDC R0, c[0x0][0x360] ;  /* 0x0000d800ff007b82 */ /* 0x000e300000000800 */
[----:B------:R-:W1:Y:S01]  /*0050*/  LDC.64 R2, c[0x0][0x380] ;  /* 0x0000e000ff027b82 */ /* 0x000e620000000a00 */
[----:B0-----:R-:W-:Y:S01]  /*0060*/  IMAD R0, R0, UR4, R5 ;  /* 0x0000000400007c24 */ /* 0x001fe2000f8e0205 */
[----:B------:R-:W0:Y:S03]  /*0070*/  LDCU.64 UR4, c[0x0][0x358] ;  /* 0x00006b00ff0477ac */ /* 0x000e260008000a00 */
[----:B------:R-:W-:-:S05]  /*0080*/  IMAD.HI R4, R0, 0x66666667, RZ ;  /* 0x6666666700047827 */ /* 0x000fca00078e02ff */
[----:B------:R-:W-:-:S04]  /*0090*/  SHF.R.U32.HI R5, RZ, 0x1f, R4 ;  /* 0x0000001fff057819 */ /* 0x000fc80000011604 */
[----:B------:R-:W-:-:S05]  /*00a0*/  LEA.HI.SX32 R5, R4, R5, 0x1e ;  /* 0x0000000504057211 */ /* 0x000fca00078ff2ff */
[----:B------:R-:W-:-:S04]  /*00b0*/  IMAD R5, R5, -0xa, R0 ;  /* 0xfffffff605057824 */ /* 0x000fc800078e0200 */
[----:B-1----:R-:W-:-:S05]  /*00c0*/  IMAD.WIDE R2, R5, 0x4, R2 ;  /* 0x0000000405027825 */ /* 0x002fca00078e0202 */
[----:B0-----:R-:W-:Y:S01]  /*00d0*/  REDG.E.ADD.STRONG.GPU desc[UR4][R2.64], R7 ;  /* 0x000000070200798e */ /* 0x001fe2000c12e104 */
[----:B------:R-:W-:Y:S05]  /*00e0*/  EXIT ;  /* 0x000000000000794d */ /* 0x000fea0003800000 */
.L_x_0:
[----:B------:R-:W-:-:S00]  /*00f0*/  BRA `(.L_x_0) ;  /* 0xfffffffc00fc7947 */ /* 0x000fc0000383ffff */
[----:B------:R-:W-:-:S00]  /*0100*/  NOP ;  /* 0x0000000000007918 */ /* 0x000fc00000000000 */
[----:B------:R-:W-:-:S00]  /*0110*/  NOP ;  /* 0x0000000000007918 */ /* 0x000fc00000000000 */
[----:B------:R-:W-:-:S00]  /*0120*/  NOP ;  /* 0x0000000000007918 */ /* 0x000fc00000000000 */
[----:B------:R-:W-:-:S00]  /*0130*/  NOP ;  /* 0x0000000000007918 */ /* 0x000fc00000000000 */
[----:B------:R-:W-:-:S00]  /*0140*/  NOP ;  /* 0x0000000000007918 */ /* 0x000fc00000000000 */
[----:B------:R-:W-:-:S00]  /*0150*/  NOP ;  /* 0x0000000000007918 */ /* 0x000fc00000000000 */
[----:B------:R-:W-:-:S00]  /*0160*/  NOP ;  /* 0x0000000000007918 */ /* 0x000fc00000000000 */
[----:B------:R-:W-:-:S00]  /*0170*/  NOP ;  /* 0x0000000000007918 */ /* 0x000fc00000000000 */
.L_x_2:


//--------------------- .text._Z28gpu_increment_without_atomicPi --------------------------
	.section	.text._Z28gpu_increment_without_atomicPi,"ax",@progbits
	.align	128
        .global         _Z28gpu_increment_without_atomicPi
        .type           _Z28gpu_increment_without_atomicPi,@function
        .size           _Z28gpu_increment_without_atomicPi,(.L_x_3 - _Z28gpu_increment_without_atomicPi)
        .other          _Z28gpu_increment_without_atomicPi,@"STO_CUDA_ENTRY STV_DEFAULT"
_Z28gpu_increment_without_atomicPi:
.text._Z28gpu_increment_without_atomicPi:
[----:B------:R-:W-:Y:S01]  /*0000*/  LDC R1, c[0x0][0x37c] ;  /* 0x0000df00ff017b82 */ /* 0x000fe20000000800 */
[----:B------:R-:W0:Y:S07]  /*0010*/  S2R R5, SR_TID.X ;  /* 0x0000000000057919 */ /* 0x000e2e0000002100 */
[----:B------:R-:W0:Y:S08]  /*0020*/  S2UR UR4, SR_CTAID.X ;  /* 0x00000000000479c3 */ /* 0x000e300000002500 */
        /* <DEDUP_REMOVED lines=9> */
[----:B0-----:R-:W2:Y:S02]  /*00c0*/  LDG.E R0, desc[UR4][R2.64] ;  /* 0x0000000402007981 */ /* 0x001ea4000c1e1900 */
[----:B--2---:R-:W-:-:S05]  /*00d0*/  IADD3 R5, PT, PT, R0, 0x1, RZ ;  /* 0x0000000100057810 */ /* 0x004fca0007ffe0ff */
[----:B------:R-:W-:Y:S01]  /*00e0*/  STG.E desc[UR4][R2.64], R5 ;  /* 0x0000000502007986 */ /* 0x000fe2000c101904 */
[----:B------:R-:W-:Y:S05]  /*00f0*/  EXIT ;  /* 0x000000000000794d */ /* 0x000fea0003800000 */
.L_x_1:
        /* <DEDUP_REMOVED lines=16> */
.L_x_3:


//--------------------- .nv.shared.reserved.0     --------------------------
	.section	.nv.shared.reserved.0,"aw",@nobits
	.weak		__nv_reservedSMEM_offset_0_alias
	.size		__nv_reservedSMEM_offset_0_alias, 0, 64
	.other		__nv_reservedSMEM_offset_0_alias,@"STO_CUDA_RESERVED_SHARED STV_DEFAULT"
__nv_reservedSMEM_offset_0_alias:
	.zero		0
	.zero		64


//--------------------- .nv.constant0._Z20gpu_increment_atomicPi --------------------------
	.section	.nv.constant0._Z20gpu_increment_atomicPi,"a",@progbits
	.sectionflags	@""
	.align	4
.nv.constant0._Z20gpu_increment_atomicPi:
	.zero		904


//--------------------- .nv.constant0._Z28gpu_increment_without_atomicPi --------------------------
	.section	.nv.constant0._Z28gpu_increment_without_atomicPi,"a",@progbits
	.sectionflags	@""
	.align	4
.nv.constant0._Z28gpu_increment_without_atomicPi:
	.zero		904


//--------------------- SYMBOLS --------------------------

	.type		.nv.reservedSmem.offset0,@object
	.size		.nv.reservedSmem.offset0,0x4
